//
// Generated by NVIDIA NVVM Compiler
//
// Compiler Build ID: CL-36424714
// Cuda compilation tools, release 13.0, V13.0.88
// Based on NVVM 20.0.0
//

.version 9.0
.target sm_100
.address_size 64

	// .globl	_Z9GlobalCpyPfS_i

.visible .entry _Z9GlobalCpyPfS_i(
	.param .u64 .ptr .align 1 _Z9GlobalCpyPfS_i_param_0,
	.param .u64 .ptr .align 1 _Z9GlobalCpyPfS_i_param_1,
	.param .u32 _Z9GlobalCpyPfS_i_param_2
)
{
	.reg .pred 	%p<2>;
	.reg .b32 	%r<6>;
	.reg .b32 	%f<2>;
	.reg .b64 	%rd<8>;

	ld.param.u64 	%rd1, [_Z9GlobalCpyPfS_i_param_0];
	ld.param.u64 	%rd2, [_Z9GlobalCpyPfS_i_param_1];
	ld.param.u32 	%r2, [_Z9GlobalCpyPfS_i_param_2];
	mov.u32 	%r3, %ctaid.x;
	mov.u32 	%r4, %ntid.x;
	mov.u32 	%r5, %tid.x;
	mad.lo.s32 	%r1, %r3, %r4, %r5;
	setp.ge.s32 	%p1, %r1, %r2;
	@%p1 bra 	$L__BB0_2;
	cvta.to.global.u64 	%rd3, %rd1;
	cvta.to.global.u64 	%rd4, %rd2;
	mul.wide.s32 	%rd5, %r1, 4;
	add.s64 	%rd6, %rd3, %rd5;
	ld.global.f32 	%f1, [%rd6];
	add.s64 	%rd7, %rd4, %rd5;
	st.global.f32 	[%rd7], %f1;
$L__BB0_2:
	ret;

}


// ===== COMPILED SASS (sm_100) =====

	.target	sm_100

	.elftype	@"ET_EXEC"


//--------------------- .note.nv.tkinfo           --------------------------
	.section	.note.nv.tkinfo,"",@"SHT_NOTE"
	.sectionflags	@"SHF_NOTE_NV_TKINFO"
	.tkinfo
        /*0018*/ 	.word	0x00000002
        /*0030*/ 	.string	""
        /*0030*/ 	.string	"ptxas"
        /*0030*/ 	.string	"Cuda compilation tools, release 13.0, V13.0.88"
        /*0030*/ 	.string	"Build cuda_13.0.r13.0/compiler.36424714_0"
        /*0030*/ 	.string	"-arch sm_100 -m 64 "



//--------------------- .note.nv.cuinfo           --------------------------
	.section	.note.nv.cuinfo,"",@"SHT_NOTE"
	.sectionflags	@"SHF_NOTE_NV_CUINFO"
        /*0018*/ 	.short	0x0002
        /*001a*/ 	.short	0x0064
        /*001c*/ 	.short	0x0082
	.zero		2


//--------------------- .nv.info                  --------------------------
	.section	.nv.info,"",@"SHT_CUDA_INFO"
	.align	4


	//----- nvinfo : EIATTR_REGCOUNT
	.align		4
        /*0000*/ 	.byte	0x04, 0x2f
        /*0002*/ 	.short	(.L_1 - .L_0)
	.align		4
.L_0:
        /*0004*/ 	.word	index@(_Z9GlobalCpyPfS_i)
        /*0008*/ 	.word	0x0000000a


	//----- nvinfo : EIATTR_FRAME_SIZE
	.align		4
.L_1:
        /*000c*/ 	.byte	0x04, 0x11
        /*000e*/ 	.short	(.L_3 - .L_2)
	.align		4
.L_2:
        /*0010*/ 	.word	index@(_Z9GlobalCpyPfS_i)
        /*0014*/ 	.word	0x00000000


	//----- nvinfo : EIATTR_MIN_STACK_SIZE
	.align		4
.L_3:
        /*0018*/ 	.byte	0x04, 0x12
        /*001a*/ 	.short	(.L_5 - .L_4)
	.align		4
.L_4:
        /*001c*/ 	.word	index@(_Z9GlobalCpyPfS_i)
        /*0020*/ 	.word	0x00000000
.L_5:


//--------------------- .nv.compat                --------------------------
	.section	.nv.compat,"",@"SHT_CUDA_COMPAT_INFO"
	.align	4
        /*0000*/ 	.byte	0x02, 0x09, 0x00, 0x00, 0x02, 0x02, 0x01, 0x00, 0x02, 0x05, 0x05, 0x00, 0x03, 0x07, 0x01, 0x01
        /*0010*/ 	.byte	0x02, 0x03, 0x00, 0x00, 0x02, 0x06, 0x01, 0x00, 0x04, 0x0b, 0x08, 0x00, 0x09, 0x00, 0x00, 0x00
        /*0020*/ 	.byte	0x00, 0x00, 0x00, 0x00


//--------------------- .nv.info._Z9GlobalCpyPfS_i --------------------------
	.section	.nv.info._Z9GlobalCpyPfS_i,"",@"SHT_CUDA_INFO"
	.sectionflags	@""
	.align	4


	//----- nvinfo : EIATTR_CUDA_API_VERSION
	.align		4
        /*0000*/ 	.byte	0x04, 0x37
        /*0002*/ 	.short	(.L_7 - .L_6)
.L_6:
        /*0004*/ 	.word	0x00000082


	//----- nvinfo : EIATTR_KPARAM_INFO
	.align		4
.L_7:
        /*0008*/ 	.byte	0x04, 0x17
        /*000a*/ 	.short	(.L_9 - .L_8)
.L_8:
        /*000c*/ 	.word	0x00000000
        /*0010*/ 	.short	0x0002
        /*0012*/ 	.short	0x0010
        /*0014*/ 	.byte	0x00, 0xf0, 0x11, 0x00


	//----- nvinfo : EIATTR_KPARAM_INFO
	.align		4
.L_9:
        /*0018*/ 	.byte	0x04, 0x17
        /*001a*/ 	.short	(.L_11 - .L_10)
.L_10:
        /*001c*/ 	.word	0x00000000
        /*0020*/ 	.short	0x0001
        /*0022*/ 	.short	0x0008
        /*0024*/ 	.byte	0x00, 0xf5, 0x21, 0x00


	//----- nvinfo : EIATTR_KPARAM_INFO
	.align		4
.L_11:
        /*0028*/ 	.byte	0x04, 0x17
        /*002a*/ 	.short	(.L_13 - .L_12)
.L_12:
        /*002c*/ 	.word	0x00000000
        /*0030*/ 	.short	0x0000
        /*0032*/ 	.short	0x0000
        /*0034*/ 	.byte	0x00, 0xf5, 0x21, 0x00


	//----- nvinfo : EIATTR_SPARSE_MMA_MASK
	.align		4
.L_13:
        /*0038*/ 	.byte	0x03, 0x50
        /*003a*/ 	.short	0x0000


	//----- nvinfo : EIATTR_MAXREG_COUNT
	.align		4
        /*003c*/ 	.byte	0x03, 0x1b
        /*003e*/ 	.short	0x00ff


	//----- nvinfo : EIATTR_MERCURY_ISA_VERSION
	.align		4
        /*0040*/ 	.byte	0x03, 0x5f
        /*0042*/ 	.short	0x0101


	//----- nvinfo : EIATTR_VRC_CTA_INIT_COUNT
	.align		4
        /*0044*/ 	.byte	0x02, 0x4a
	.zero		1
	.zero		1


	//----- nvinfo : EIATTR_EXIT_INSTR_OFFSETS
	.align		4
        /*0048*/ 	.byte	0x04, 0x1c
        /*004a*/ 	.short	(.L_15 - .L_14)


	//   ....[0]....
.L_14:
        /*004c*/ 	.word	0x00000070


	//   ....[1]....
        /*0050*/ 	.word	0x000000f0


	//----- nvinfo : EIATTR_CBANK_PARAM_SIZE
	.align		4
.L_15:
        /*0054*/ 	.byte	0x03, 0x19
        /*0056*/ 	.short	0x0014


	//----- nvinfo : EIATTR_PARAM_CBANK
	.align		4
        /*0058*/ 	.byte	0x04, 0x0a
        /*005a*/ 	.short	(.L_17 - .L_16)
	.align		4
.L_16:
        /*005c*/ 	.word	index@(.nv.constant0._Z9GlobalCpyPfS_i)
        /*0060*/ 	.short	0x0380
        /*0062*/ 	.short	0x0014


	//----- nvinfo : EIATTR_SW_WAR
	.align		4
.L_17:
        /*0064*/ 	.byte	0x04, 0x36
        /*0066*/ 	.short	(.L_19 - .L_18)
.L_18:
        /*0068*/ 	.word	0x00000008
.L_19:


//--------------------- .nv.callgraph             --------------------------
	.section	.nv.callgraph,"",@"SHT_CUDA_CALLGRAPH"
	.align	4
	.sectionentsize	8
	.align		4
        /*0000*/ 	.word	0x00000000
	.align		4
        /*0004*/ 	.word	0xffffffff
	.align		4
        /*0008*/ 	.word	0x00000000
	.align		4
        /*000c*/ 	.word	0xfffffffe
	.align		4
        /*0010*/ 	.word	0x00000000
	.align		4
        /*0014*/ 	.word	0xfffffffd
	.align		4
        /*0018*/ 	.word	0x00000000
	.align		4
        /*001c*/ 	.word	0xfffffffc


//--------------------- .text._Z9GlobalCpyPfS_i   --------------------------
	.section	.text._Z9GlobalCpyPfS_i,"ax",@progbits
	.align	128
        .global         _Z9GlobalCpyPfS_i
        .type           _Z9GlobalCpyPfS_i,@function
        .size           _Z9GlobalCpyPfS_i,(.L_x_1 - _Z9GlobalCpyPfS_i)
        .other          _Z9GlobalCpyPfS_i,@"STO_CUDA_ENTRY STV_DEFAULT"
_Z9GlobalCpyPfS_i:
.text._Z9GlobalCpyPfS_i:
[----:B------:R-:W-:Y:S01]  /*0000*/  LDC R1, c[0x0][0x37c] ;  /* 0x0000df00ff017b82 */ /* 0x000fe20000000800 */
[----:B------:R-:W0:Y:S07]  /*0010*/  S2R R0, SR_TID.X ;  /* 0x0000000000007919 */ /* 0x000e2e0000002100 */
[----:B------:R-:W0:Y:S01]  /*0020*/  S2UR UR4, SR_CTAID.X ;  /* 0x00000000000479c3 */ /* 0x000e220000002500 */
[----:B------:R-:W1:Y:S07]  /*0030*/  LDCU UR5, c[0x0][0x390] ;  /* 0x00007200ff0577ac */ /* 0x000e6e0008000800 */
[----:B------:R-:W0:Y:S02]  /*0040*/  LDC R7, c[0x0][0x360] ;  /* 0x0000d800ff077b82 */ /* 0x000e240000000800 */
[----:B0-----:R-:W-:-:S05]  /*0050*/  IMAD R7, R7, UR4, R0 ;  /* 0x0000000407077c24 */ /* 0x001fca000f8e0200 */
[----:B-1----:R-:W-:-:S13]  /*0060*/  ISETP.GE.AND P0, PT, R7, UR5, PT ;  /* 0x0000000507007c0c */ /* 0x002fda000bf06270 */
[----:B------:R-:W-:Y:S05]  /*0070*/  @P0 EXIT ;  /* 0x000000000000094d */ /* 0x000fea0003800000 */
[----:B------:R-:W0:Y:S01]  /*0080*/  LDC.64 R2, c[0x0][0x380] ;  /* 0x0000e000ff027b82 */ /* 0x000e220000000a00 */
[----:B------:R-:W1:Y:S07]  /*0090*/  LDCU.64 UR4, c[0x0][0x358] ;  /* 0x00006b00ff0477ac */ /* 0x000e6e0008000a00 */
[----:B------:R-:W2:Y:S01]  /*00a0*/  LDC.64 R4, c[0x0][0x388] ;  /* 0x0000e200ff047b82 */ /* 0x000ea20000000a00 */
[----:B0-----:R-:W-:-:S06]  /*00b0*/  IMAD.WIDE R2, R7, 0x4, R2 ;  /* 0x0000000407027825 */ /* 0x001fcc00078e0202 */
[----:B-1----:R-:W3:Y:S01]  /*00c0*/  LDG.E R3, desc[UR4][R2.64] ;  /* 0x0000000402037981 */ /* 0x002ee2000c1e1900 */
[----:B--2---:R-:W-:-:S05]  /*00d0*/  IMAD.WIDE R4, R7, 0x4, R4 ;  /* 0x0000000407047825 */ /* 0x004fca00078e0204 */
[----:B---3--:R-:W-:Y:S01]  /*00e0*/  STG.E desc[UR4][R4.64], R3 ;  /* 0x0000000304007986 */ /* 0x008fe2000c101904 */
[----:B------:R-:W-:Y:S05]  /*00f0*/  EXIT ;  /* 0x000000000000794d */ /* 0x000fea0003800000 */
.L_x_0:
[----:B------:R-:W-:-:S00]  /*0100*/  BRA `(.L_x_0) ;  /* 0xfffffffc00fc7947 */ /* 0x000fc0000383ffff */
[----:B------:R-:W-:-:S00]  /*0110*/  NOP ;  /* 0x0000000000007918 */ /* 0x000fc00000000000 */
        /* <DEDUP_REMOVED lines=14> */
.L_x_1:


//--------------------- .nv.shared.reserved.0     --------------------------
	.section	.nv.shared.reserved.0,"aw",@nobits
	.weak		__nv_reservedSMEM_offset_0_alias
	.size		__nv_reservedSMEM_offset_0_alias, 0, 64
	.other		__nv_reservedSMEM_offset_0_alias,@"STO_CUDA_RESERVED_SHARED STV_DEFAULT"
__nv_reservedSMEM_offset_0_alias:
	.zero		0
	.zero		64


//--------------------- .nv.constant0._Z9GlobalCpyPfS_i --------------------------
	.section	.nv.constant0._Z9GlobalCpyPfS_i,"a",@progbits
	.sectionflags	@""
	.align	4
.nv.constant0._Z9GlobalCpyPfS_i:
	.zero		916


//--------------------- SYMBOLS --------------------------

	.type		.nv.reservedSmem.offset0,@object
	.size		.nv.reservedSmem.offset0,0x4
